//
// Generated by NVIDIA NVVM Compiler
//
// Compiler Build ID: CL-36424714
// Cuda compilation tools, release 13.0, V13.0.88
// Based on NVVM 20.0.0
//

.version 9.0
.target sm_100
.address_size 64

	// .globl	_Z11attn_scoresPfS_

.visible .entry _Z11attn_scoresPfS_(
	.param .u64 .ptr .align 1 _Z11attn_scoresPfS__param_0,
	.param .u64 .ptr .align 1 _Z11attn_scoresPfS__param_1
)
{
	.reg .b32 	%r<6>;
	.reg .b32 	%f<10>;
	.reg .b64 	%rd<11>;

	ld.param.u64 	%rd1, [_Z11attn_scoresPfS__param_0];
	ld.param.u64 	%rd2, [_Z11attn_scoresPfS__param_1];
	mov.u32 	%r1, %tid.x;
	mul.lo.s32 	%r2, %r1, 3;
	mov.u32 	%r3, %ctaid.x;
	mul.lo.s32 	%r4, %r3, 3;
	cvta.to.global.u64 	%rd3, %rd1;
	mul.wide.u32 	%rd4, %r4, 4;
	add.s64 	%rd5, %rd3, %rd4;
	ld.global.f32 	%f1, [%rd5];
	mul.wide.u32 	%rd6, %r2, 4;
	add.s64 	%rd7, %rd3, %rd6;
	ld.global.f32 	%f2, [%rd7];
	fma.rn.f32 	%f3, %f1, %f2, 0f00000000;
	ld.global.f32 	%f4, [%rd5+4];
	ld.global.f32 	%f5, [%rd7+4];
	fma.rn.f32 	%f6, %f4, %f5, %f3;
	ld.global.f32 	%f7, [%rd5+8];
	ld.global.f32 	%f8, [%rd7+8];
	fma.rn.f32 	%f9, %f7, %f8, %f6;
	cvta.to.global.u64 	%rd8, %rd2;
	mad.lo.s32 	%r5, %r3, 6, %r1;
	mul.wide.u32 	%rd9, %r5, 4;
	add.s64 	%rd10, %rd8, %rd9;
	st.global.f32 	[%rd10], %f9;
	ret;

}
	// .globl	_Z7softmaxPf
.visible .entry _Z7softmaxPf(
	.param .u64 .ptr .align 1 _Z7softmaxPf_param_0
)
{
	.reg .b32 	%r<15>;
	.reg .b32 	%f<93>;
	.reg .b64 	%rd<5>;

	ld.param.u64 	%rd1, [_Z7softmaxPf_param_0];
	cvta.to.global.u64 	%rd2, %rd1;
	mov.u32 	%r1, %ctaid.x;
	mul.lo.s32 	%r2, %r1, 6;
	mul.wide.u32 	%rd3, %r2, 4;
	add.s64 	%rd4, %rd2, %rd3;
	ld.global.f32 	%f1, [%rd4];
	max.f32 	%f2, %f1, 0fFF800000;
	ld.global.f32 	%f3, [%rd4+4];
	max.f32 	%f4, %f2, %f3;
	ld.global.f32 	%f5, [%rd4+8];
	max.f32 	%f6, %f4, %f5;
	ld.global.f32 	%f7, [%rd4+12];
	max.f32 	%f8, %f6, %f7;
	ld.global.f32 	%f9, [%rd4+16];
	max.f32 	%f10, %f8, %f9;
	ld.global.f32 	%f11, [%rd4+20];
	max.f32 	%f12, %f10, %f11;
	sub.f32 	%f13, %f1, %f12;
	fma.rn.f32 	%f14, %f13, 0f3BBB989D, 0f3F000000;
	cvt.sat.f32.f32 	%f15, %f14;
	mov.f32 	%f16, 0f4B400001;
	mov.f32 	%f17, 0f437C0000;
	fma.rm.f32 	%f18, %f15, %f17, %f16;
	add.f32 	%f19, %f18, 0fCB40007F;
	neg.f32 	%f20, %f19;
	fma.rn.f32 	%f21, %f13, 0f3FB8AA3B, %f20;
	fma.rn.f32 	%f22, %f13, 0f32A57060, %f21;
	mov.b32 	%r3, %f18;
	shl.b32 	%r4, %r3, 23;
	mov.b32 	%f23, %r4;
	ex2.approx.ftz.f32 	%f24, %f22;
	mul.f32 	%f25, %f24, %f23;
	add.f32 	%f26, %f25, 0f00000000;
	sub.f32 	%f27, %f3, %f12;
	fma.rn.f32 	%f28, %f27, 0f3BBB989D, 0f3F000000;
	cvt.sat.f32.f32 	%f29, %f28;
	fma.rm.f32 	%f30, %f29, %f17, %f16;
	add.f32 	%f31, %f30, 0fCB40007F;
	neg.f32 	%f32, %f31;
	fma.rn.f32 	%f33, %f27, 0f3FB8AA3B, %f32;
	fma.rn.f32 	%f34, %f27, 0f32A57060, %f33;
	mov.b32 	%r5, %f30;
	shl.b32 	%r6, %r5, 23;
	mov.b32 	%f35, %r6;
	ex2.approx.ftz.f32 	%f36, %f34;
	mul.f32 	%f37, %f36, %f35;
	add.f32 	%f38, %f26, %f37;
	sub.f32 	%f39, %f5, %f12;
	fma.rn.f32 	%f40, %f39, 0f3BBB989D, 0f3F000000;
	cvt.sat.f32.f32 	%f41, %f40;
	fma.rm.f32 	%f42, %f41, %f17, %f16;
	add.f32 	%f43, %f42, 0fCB40007F;
	neg.f32 	%f44, %f43;
	fma.rn.f32 	%f45, %f39, 0f3FB8AA3B, %f44;
	fma.rn.f32 	%f46, %f39, 0f32A57060, %f45;
	mov.b32 	%r7, %f42;
	shl.b32 	%r8, %r7, 23;
	mov.b32 	%f47, %r8;
	ex2.approx.ftz.f32 	%f48, %f46;
	mul.f32 	%f49, %f48, %f47;
	add.f32 	%f50, %f38, %f49;
	sub.f32 	%f51, %f7, %f12;
	fma.rn.f32 	%f52, %f51, 0f3BBB989D, 0f3F000000;
	cvt.sat.f32.f32 	%f53, %f52;
	fma.rm.f32 	%f54, %f53, %f17, %f16;
	add.f32 	%f55, %f54, 0fCB40007F;
	neg.f32 	%f56, %f55;
	fma.rn.f32 	%f57, %f51, 0f3FB8AA3B, %f56;
	fma.rn.f32 	%f58, %f51, 0f32A57060, %f57;
	mov.b32 	%r9, %f54;
	shl.b32 	%r10, %r9, 23;
	mov.b32 	%f59, %r10;
	ex2.approx.ftz.f32 	%f60, %f58;
	mul.f32 	%f61, %f60, %f59;
	add.f32 	%f62, %f50, %f61;
	sub.f32 	%f63, %f9, %f12;
	fma.rn.f32 	%f64, %f63, 0f3BBB989D, 0f3F000000;
	cvt.sat.f32.f32 	%f65, %f64;
	fma.rm.f32 	%f66, %f65, %f17, %f16;
	add.f32 	%f67, %f66, 0fCB40007F;
	neg.f32 	%f68, %f67;
	fma.rn.f32 	%f69, %f63, 0f3FB8AA3B, %f68;
	fma.rn.f32 	%f70, %f63, 0f32A57060, %f69;
	mov.b32 	%r11, %f66;
	shl.b32 	%r12, %r11, 23;
	mov.b32 	%f71, %r12;
	ex2.approx.ftz.f32 	%f72, %f70;
	mul.f32 	%f73, %f72, %f71;
	add.f32 	%f74, %f62, %f73;
	sub.f32 	%f75, %f11, %f12;
	fma.rn.f32 	%f76, %f75, 0f3BBB989D, 0f3F000000;
	cvt.sat.f32.f32 	%f77, %f76;
	fma.rm.f32 	%f78, %f77, %f17, %f16;
	add.f32 	%f79, %f78, 0fCB40007F;
	neg.f32 	%f80, %f79;
	fma.rn.f32 	%f81, %f75, 0f3FB8AA3B, %f80;
	fma.rn.f32 	%f82, %f75, 0f32A57060, %f81;
	mov.b32 	%r13, %f78;
	shl.b32 	%r14, %r13, 23;
	mov.b32 	%f83, %r14;
	ex2.approx.ftz.f32 	%f84, %f82;
	mul.f32 	%f85, %f84, %f83;
	add.f32 	%f86, %f74, %f85;
	div.rn.f32 	%f87, %f25, %f86;
	st.global.f32 	[%rd4], %f87;
	div.rn.f32 	%f88, %f37, %f86;
	st.global.f32 	[%rd4+4], %f88;
	div.rn.f32 	%f89, %f49, %f86;
	st.global.f32 	[%rd4+8], %f89;
	div.rn.f32 	%f90, %f61, %f86;
	st.global.f32 	[%rd4+12], %f90;
	div.rn.f32 	%f91, %f73, %f86;
	st.global.f32 	[%rd4+16], %f91;
	div.rn.f32 	%f92, %f85, %f86;
	st.global.f32 	[%rd4+20], %f92;
	ret;

}
	// .globl	_Z14context_vectorPfS_S_
.visible .entry _Z14context_vectorPfS_S_(
	.param .u64 .ptr .align 1 _Z14context_vectorPfS_S__param_0,
	.param .u64 .ptr .align 1 _Z14context_vectorPfS_S__param_1,
	.param .u64 .ptr .align 1 _Z14context_vectorPfS_S__param_2
)
{
	.reg .b32 	%r<5>;
	.reg .b32 	%f<19>;
	.reg .b64 	%rd<13>;

	ld.param.u64 	%rd1, [_Z14context_vectorPfS_S__param_0];
	ld.param.u64 	%rd2, [_Z14context_vectorPfS_S__param_1];
	ld.param.u64 	%rd3, [_Z14context_vectorPfS_S__param_2];
	mov.u32 	%r1, %ctaid.x;
	mul.lo.s32 	%r2, %r1, 6;
	mov.u32 	%r3, %tid.x;
	cvta.to.global.u64 	%rd4, %rd2;
	cvta.to.global.u64 	%rd5, %rd1;
	mul.wide.u32 	%rd6, %r2, 4;
	add.s64 	%rd7, %rd4, %rd6;
	ld.global.f32 	%f1, [%rd7];
	mul.wide.u32 	%rd8, %r3, 4;
	add.s64 	%rd9, %rd5, %rd8;
	ld.global.f32 	%f2, [%rd9];
	fma.rn.f32 	%f3, %f1, %f2, 0f00000000;
	ld.global.f32 	%f4, [%rd7+4];
	ld.global.f32 	%f5, [%rd9+12];
	fma.rn.f32 	%f6, %f4, %f5, %f3;
	ld.global.f32 	%f7, [%rd7+8];
	ld.global.f32 	%f8, [%rd9+24];
	fma.rn.f32 	%f9, %f7, %f8, %f6;
	ld.global.f32 	%f10, [%rd7+12];
	ld.global.f32 	%f11, [%rd9+36];
	fma.rn.f32 	%f12, %f10, %f11, %f9;
	ld.global.f32 	%f13, [%rd7+16];
	ld.global.f32 	%f14, [%rd9+48];
	fma.rn.f32 	%f15, %f13, %f14, %f12;
	ld.global.f32 	%f16, [%rd7+20];
	ld.global.f32 	%f17, [%rd9+60];
	fma.rn.f32 	%f18, %f16, %f17, %f15;
	cvta.to.global.u64 	%rd10, %rd3;
	mad.lo.s32 	%r4, %r1, 3, %r3;
	mul.wide.u32 	%rd11, %r4, 4;
	add.s64 	%rd12, %rd10, %rd11;
	st.global.f32 	[%rd12], %f18;
	ret;

}


// ===== COMPILED SASS (sm_100) =====

	.target	sm_100

	.elftype	@"ET_EXEC"


//--------------------- .note.nv.tkinfo           --------------------------
	.section	.note.nv.tkinfo,"",@"SHT_NOTE"
	.sectionflags	@"SHF_NOTE_NV_TKINFO"
	.tkinfo
        /*0018*/ 	.word	0x00000002
        /*0030*/ 	.string	""
        /*0030*/ 	.string	"ptxas"
        /*0030*/ 	.string	"Cuda compilation tools, release 13.0, V13.0.88"
        /*0030*/ 	.string	"Build cuda_13.0.r13.0/compiler.36424714_0"
        /*0030*/ 	.string	"-arch sm_100 -m 64 "



//--------------------- .note.nv.cuinfo           --------------------------
	.section	.note.nv.cuinfo,"",@"SHT_NOTE"
	.sectionflags	@"SHF_NOTE_NV_CUINFO"
        /*0018*/ 	.short	0x0002
        /*001a*/ 	.short	0x0064
        /*001c*/ 	.short	0x0082
	.zero		2


//--------------------- .nv.info                  --------------------------
	.section	.nv.info,"",@"SHT_CUDA_INFO"
	.align	4


	//----- nvinfo : EIATTR_REGCOUNT
	.align		4
        /*0000*/ 	.byte	0x04, 0x2f
        /*0002*/ 	.short	(.L_1 - .L_0)
	.align		4
.L_0:
        /*0004*/ 	.word	index@(_Z11attn_scoresPfS_)
        /*0008*/ 	.word	0x00000012


	//----- nvinfo : EIATTR_FRAME_SIZE
	.align		4
.L_1:
        /*000c*/ 	.byte	0x04, 0x11
        /*000e*/ 	.short	(.L_3 - .L_2)
	.align		4
.L_2:
        /*0010*/ 	.word	index@(_Z11attn_scoresPfS_)
        /*0014*/ 	.word	0x00000000


	//----- nvinfo : EIATTR_REGCOUNT
	.align		4
.L_3:
        /*0018*/ 	.byte	0x04, 0x2f
        /*001a*/ 	.short	(.L_5 - .L_4)
	.align		4
.L_4:
        /*001c*/ 	.word	index@(_Z7softmaxPf)
        /*0020*/ 	.word	0x00000017


	//----- nvinfo : EIATTR_FRAME_SIZE
	.align		4
.L_5:
        /*0024*/ 	.byte	0x04, 0x11
        /*0026*/ 	.short	(.L_7 - .L_6)
	.align		4
.L_6:
        /*0028*/ 	.word	index@($__internal_0_$__cuda_sm3x_div_rn_noftz_f32_slowpath)
        /*002c*/ 	.word	0x00000000


	//----- nvinfo : EIATTR_FRAME_SIZE
	.align		4
.L_7:
        /*0030*/ 	.byte	0x04, 0x11
        /*0032*/ 	.short	(.L_9 - .L_8)
	.align		4
.L_8:
        /*0034*/ 	.word	index@(_Z7softmaxPf)
        /*0038*/ 	.word	0x00000000


	//----- nvinfo : EIATTR_REGCOUNT
	.align		4
.L_9:
        /*003c*/ 	.byte	0x04, 0x2f
        /*003e*/ 	.short	(.L_11 - .L_10)
	.align		4
.L_10:
        /*0040*/ 	.word	index@(_Z14context_vectorPfS_S_)
        /*0044*/ 	.word	0x00000018


	//----- nvinfo : EIATTR_FRAME_SIZE
	.align		4
.L_11:
        /*0048*/ 	.byte	0x04, 0x11
        /*004a*/ 	.short	(.L_13 - .L_12)
	.align		4
.L_12:
        /*004c*/ 	.word	index@(_Z14context_vectorPfS_S_)
        /*0050*/ 	.word	0x00000000


	//----- nvinfo : EIATTR_MIN_STACK_SIZE
	.align		4
.L_13:
        /*0054*/ 	.byte	0x04, 0x12
        /*0056*/ 	.short	(.L_15 - .L_14)
	.align		4
.L_14:
        /*0058*/ 	.word	index@(_Z14context_vectorPfS_S_)
        /*005c*/ 	.word	0x00000000


	//----- nvinfo : EIATTR_MIN_STACK_SIZE
	.align		4
.L_15:
        /*0060*/ 	.byte	0x04, 0x12
        /*0062*/ 	.short	(.L_17 - .L_16)
	.align		4
.L_16:
        /*0064*/ 	.word	index@(_Z7softmaxPf)
        /*0068*/ 	.word	0x00000000


	//----- nvinfo : EIATTR_MIN_STACK_SIZE
	.align		4
.L_17:
        /*006c*/ 	.byte	0x04, 0x12
        /*006e*/ 	.short	(.L_19 - .L_18)
	.align		4
.L_18:
        /*0070*/ 	.word	index@(_Z11attn_scoresPfS_)
        /*0074*/ 	.word	0x00000000
.L_19:


//--------------------- .nv.compat                --------------------------
	.section	.nv.compat,"",@"SHT_CUDA_COMPAT_INFO"
	.align	4
        /*0000*/ 	.byte	0x02, 0x09, 0x00, 0x00, 0x02, 0x02, 0x01, 0x00, 0x02, 0x05, 0x05, 0x00, 0x03, 0x07, 0x01, 0x01
        /*0010*/ 	.byte	0x02, 0x03, 0x00, 0x00, 0x02, 0x06, 0x01, 0x00, 0x04, 0x0b, 0x08, 0x00, 0x01, 0x00, 0x00, 0x00
        /*0020*/ 	.byte	0x00, 0x00, 0x00, 0x00


//--------------------- .nv.info._Z14context_vectorPfS_S_ --------------------------
	.section	.nv.info._Z14context_vectorPfS_S_,"",@"SHT_CUDA_INFO"
	.sectionflags	@""
	.align	4


	//----- nvinfo : EIATTR_CUDA_API_VERSION
	.align		4
        /*0000*/ 	.byte	0x04, 0x37
        /*0002*/ 	.short	(.L_21 - .L_20)
.L_20:
        /*0004*/ 	.word	0x00000082


	//----- nvinfo : EIATTR_KPARAM_INFO
	.align		4
.L_21:
        /*0008*/ 	.byte	0x04, 0x17
        /*000a*/ 	.short	(.L_23 - .L_22)
.L_22:
        /*000c*/ 	.word	0x00000000
        /*0010*/ 	.short	0x0002
        /*0012*/ 	.short	0x0010
        /*0014*/ 	.byte	0x00, 0xf5, 0x21, 0x00


	//----- nvinfo : EIATTR_KPARAM_INFO
	.align		4
.L_23:
        /*0018*/ 	.byte	0x04, 0x17
        /*001a*/ 	.short	(.L_25 - .L_24)
.L_24:
        /*001c*/ 	.word	0x00000000
        /*0020*/ 	.short	0x0001
        /*0022*/ 	.short	0x0008
        /*0024*/ 	.byte	0x00, 0xf5, 0x21, 0x00


	//----- nvinfo : EIATTR_KPARAM_INFO
	.align		4
.L_25:
        /*0028*/ 	.byte	0x04, 0x17
        /*002a*/ 	.short	(.L_27 - .L_26)
.L_26:
        /*002c*/ 	.word	0x00000000
        /*0030*/ 	.short	0x0000
        /*0032*/ 	.short	0x0000
        /*0034*/ 	.byte	0x00, 0xf5, 0x21, 0x00


	//----- nvinfo : EIATTR_SPARSE_MMA_MASK
	.align		4
.L_27:
        /*0038*/ 	.byte	0x03, 0x50
        /*003a*/ 	.short	0x0000


	//----- nvinfo : EIATTR_MAXREG_COUNT
	.align		4
        /*003c*/ 	.byte	0x03, 0x1b
        /*003e*/ 	.short	0x00ff


	//----- nvinfo : EIATTR_MERCURY_ISA_VERSION
	.align		4
        /*0040*/ 	.byte	0x03, 0x5f
        /*0042*/ 	.short	0x0101


	//----- nvinfo : EIATTR_VRC_CTA_INIT_COUNT
	.align		4
        /*0044*/ 	.byte	0x02, 0x4a
	.zero		1
	.zero		1


	//----- nvinfo : EIATTR_EXIT_INSTR_OFFSETS
	.align		4
        /*0048*/ 	.byte	0x04, 0x1c
        /*004a*/ 	.short	(.L_29 - .L_28)


	//   ....[0]....
.L_28:
        /*004c*/ 	.word	0x000001f0


	//----- nvinfo : EIATTR_CBANK_PARAM_SIZE
	.align		4
.L_29:
        /*0050*/ 	.byte	0x03, 0x19
        /*0052*/ 	.short	0x0018


	//----- nvinfo : EIATTR_PARAM_CBANK
	.align		4
        /*0054*/ 	.byte	0x04, 0x0a
        /*0056*/ 	.short	(.L_31 - .L_30)
	.align		4
.L_30:
        /*0058*/ 	.word	index@(.nv.constant0._Z14context_vectorPfS_S_)
        /*005c*/ 	.short	0x0380
        /*005e*/ 	.short	0x0018


	//----- nvinfo : EIATTR_SW_WAR
	.align		4
.L_31:
        /*0060*/ 	.byte	0x04, 0x36
        /*0062*/ 	.short	(.L_33 - .L_32)
.L_32:
        /*0064*/ 	.word	0x00000008
.L_33:


//--------------------- .nv.info._Z7softmaxPf     --------------------------
	.section	.nv.info._Z7softmaxPf,"",@"SHT_CUDA_INFO"
	.sectionflags	@""
	.align	4


	//----- nvinfo : EIATTR_CUDA_API_VERSION
	.align		4
        /*0000*/ 	.byte	0x04, 0x37
        /*0002*/ 	.short	(.L_35 - .L_34)
.L_34:
        /*0004*/ 	.word	0x00000082


	//----- nvinfo : EIATTR_KPARAM_INFO
	.align		4
.L_35:
        /*0008*/ 	.byte	0x04, 0x17
        /*000a*/ 	.short	(.L_37 - .L_36)
.L_36:
        /*000c*/ 	.word	0x00000000
        /*0010*/ 	.short	0x0000
        /*0012*/ 	.short	0x0000
        /*0014*/ 	.byte	0x00, 0xf5, 0x21, 0x00


	//----- nvinfo : EIATTR_SPARSE_MMA_MASK
	.align		4
.L_37:
        /*0018*/ 	.byte	0x03, 0x50
        /*001a*/ 	.short	0x0000


	//----- nvinfo : EIATTR_MAXREG_COUNT
	.align		4
        /*001c*/ 	.byte	0x03, 0x1b
        /*001e*/ 	.short	0x00ff


	//----- nvinfo : EIATTR_MERCURY_ISA_VERSION
	.align		4
        /*0020*/ 	.byte	0x03, 0x5f
        /*0022*/ 	.short	0x0101


	//----- nvinfo : EIATTR_VRC_CTA_INIT_COUNT
	.align		4
        /*0024*/ 	.byte	0x02, 0x4a
	.zero		1
	.zero		1


	//----- nvinfo : EIATTR_EXIT_INSTR_OFFSETS
	.align		4
        /*0028*/ 	.byte	0x04, 0x1c
        /*002a*/ 	.short	(.L_39 - .L_38)


	//   ....[0]....
.L_38:
        /*002c*/ 	.word	0x00000970


	//----- nvinfo : EIATTR_CRS_STACK_SIZE
	.align		4
.L_39:
        /*0030*/ 	.byte	0x04, 0x1e
        /*0032*/ 	.short	(.L_41 - .L_40)
.L_40:
        /*0034*/ 	.word	0x00000000


	//----- nvinfo : EIATTR_CBANK_PARAM_SIZE
	.align		4
.L_41:
        /*0038*/ 	.byte	0x03, 0x19
        /*003a*/ 	.short	0x0008


	//----- nvinfo : EIATTR_PARAM_CBANK
	.align		4
        /*003c*/ 	.byte	0x04, 0x0a
        /*003e*/ 	.short	(.L_43 - .L_42)
	.align		4
.L_42:
        /*0040*/ 	.word	index@(.nv.constant0._Z7softmaxPf)
        /*0044*/ 	.short	0x0380
        /*0046*/ 	.short	0x0008


	//----- nvinfo : EIATTR_SW_WAR
	.align		4
.L_43:
        /*0048*/ 	.byte	0x04, 0x36
        /*004a*/ 	.short	(.L_45 - .L_44)
.L_44:
        /*004c*/ 	.word	0x00000008
.L_45:


//--------------------- .nv.info._Z11attn_scoresPfS_ --------------------------
	.section	.nv.info._Z11attn_scoresPfS_,"",@"SHT_CUDA_INFO"
	.sectionflags	@""
	.align	4


	//----- nvinfo : EIATTR_CUDA_API_VERSION
	.align		4
        /*0000*/ 	.byte	0x04, 0x37
        /*0002*/ 	.short	(.L_47 - .L_46)
.L_46:
        /*0004*/ 	.word	0x00000082


	//----- nvinfo : EIATTR_KPARAM_INFO
	.align		4
.L_47:
        /*0008*/ 	.byte	0x04, 0x17
        /*000a*/ 	.short	(.L_49 - .L_48)
.L_48:
        /*000c*/ 	.word	0x00000000
        /*0010*/ 	.short	0x0001
        /*0012*/ 	.short	0x0008
        /*0014*/ 	.byte	0x00, 0xf5, 0x21, 0x00


	//----- nvinfo : EIATTR_KPARAM_INFO
	.align		4
.L_49:
        /*0018*/ 	.byte	0x04, 0x17
        /*001a*/ 	.short	(.L_51 - .L_50)
.L_50:
        /*001c*/ 	.word	0x00000000
        /*0020*/ 	.short	0x0000
        /*0022*/ 	.short	0x0000
        /*0024*/ 	.byte	0x00, 0xf5, 0x21, 0x00


	//----- nvinfo : EIATTR_SPARSE_MMA_MASK
	.align		4
.L_51:
        /*0028*/ 	.byte	0x03, 0x50
        /*002a*/ 	.short	0x0000


	//----- nvinfo : EIATTR_MAXREG_COUNT
	.align		4
        /*002c*/ 	.byte	0x03, 0x1b
        /*002e*/ 	.short	0x00ff


	//----- nvinfo : EIATTR_MERCURY_ISA_VERSION
	.align		4
        /*0030*/ 	.byte	0x03, 0x5f
        /*0032*/ 	.short	0x0101


	//----- nvinfo : EIATTR_VRC_CTA_INIT_COUNT
	.align		4
        /*0034*/ 	.byte	0x02, 0x4a
	.zero		1
	.zero		1


	//----- nvinfo : EIATTR_EXIT_INSTR_OFFSETS
	.align		4
        /*0038*/ 	.byte	0x04, 0x1c
        /*003a*/ 	.short	(.L_53 - .L_52)


	//   ....[0]....
.L_52:
        /*003c*/ 	.word	0x00000160


	//----- nvinfo : EIATTR_CBANK_PARAM_SIZE
	.align		4
.L_53:
        /*0040*/ 	.byte	0x03, 0x19
        /*0042*/ 	.short	0x0010


	//----- nvinfo : EIATTR_PARAM_CBANK
	.align		4
        /*0044*/ 	.byte	0x04, 0x0a
        /*0046*/ 	.short	(.L_55 - .L_54)
	.align		4
.L_54:
        /*0048*/ 	.word	index@(.nv.constant0._Z11attn_scoresPfS_)
        /*004c*/ 	.short	0x0380
        /*004e*/ 	.short	0x0010


	//----- nvinfo : EIATTR_SW_WAR
	.align		4
.L_55:
        /*0050*/ 	.byte	0x04, 0x36
        /*0052*/ 	.short	(.L_57 - .L_56)
.L_56:
        /*0054*/ 	.word	0x00000008
.L_57:


//--------------------- .nv.callgraph             --------------------------
	.section	.nv.callgraph,"",@"SHT_CUDA_CALLGRAPH"
	.align	4
	.sectionentsize	8
	.align		4
        /*0000*/ 	.word	0x00000000
	.align		4
        /*0004*/ 	.word	0xffffffff
	.align		4
        /*0008*/ 	.word	0x00000000
	.align		4
        /*000c*/ 	.word	0xfffffffe
	.align		4
        /*0010*/ 	.word	0x00000000
	.align		4
        /*0014*/ 	.word	0xfffffffd
	.align		4
        /*0018*/ 	.word	0x00000000
	.align		4
        /*001c*/ 	.word	0xfffffffc


//--------------------- .text._Z14context_vectorPfS_S_ --------------------------
	.section	.text._Z14context_vectorPfS_S_,"ax",@progbits
	.align	128
        .global         _Z14context_vectorPfS_S_
        .type           _Z14context_vectorPfS_S_,@function
        .size           _Z14context_vectorPfS_S_,(.L_x_18 - _Z14context_vectorPfS_S_)
        .other          _Z14context_vectorPfS_S_,@"STO_CUDA_ENTRY STV_DEFAULT"
_Z14context_vectorPfS_S_:
.text._Z14context_vectorPfS_S_:
[----:B------:R-:W-:Y:S01]  /*0000*/  LDC R1, c[0x0][0x37c] ;  /* 0x0000df00ff017b82 */ /* 0x000fe20000000800 */
[----:B------:R-:W0:Y:S07]  /*0010*/  S2R R18, SR_CTAID.X ;  /* 0x0000000000127919 */ /* 0x000e2e0000002500 */
[----:B------:R-:W1:Y:S01]  /*0020*/  LDC.64 R4, c[0x0][0x380] ;  /* 0x0000e000ff047b82 */ /* 0x000e620000000a00 */
[----:B------:R-:W2:Y:S01]  /*0030*/  LDCU.64 UR4, c[0x0][0x358] ;  /* 0x00006b00ff0477ac */ /* 0x000ea20008000a00 */
[----:B------:R-:W1:Y:S06]  /*0040*/  S2R R21, SR_TID.X ;  /* 0x0000000000157919 */ /* 0x000e6c0000002100 */
[----:B------:R-:W3:Y:S01]  /*0050*/  LDC.64 R6, c[0x0][0x388] ;  /* 0x0000e200ff067b82 */ /* 0x000ee20000000a00 */
[----:B0-----:R-:W-:-:S02]  /*0060*/  IMAD R3, R18, 0x6, RZ ;  /* 0x0000000612037824 */ /* 0x001fc400078e02ff */
[----:B-1----:R-:W-:-:S04]  /*0070*/  IMAD.WIDE.U32 R4, R21, 0x4, R4 ;  /* 0x0000000415047825 */ /* 0x002fc800078e0004 */
[----:B---3--:R-:W-:Y:S01]  /*0080*/  IMAD.WIDE.U32 R6, R3, 0x4, R6 ;  /* 0x0000000403067825 */ /* 0x008fe200078e0006 */
[----:B--2---:R-:W2:Y:S01]  /*0090*/  LDG.E R9, desc[UR4][R4.64] ;  /* 0x0000000404097981 */ /* 0x004ea2000c1e1900 */
[----:B------:R-:W0:Y:S03]  /*00a0*/  LDC.64 R2, c[0x0][0x390] ;  /* 0x0000e400ff027b82 */ /* 0x000e260000000a00 */
[----:B------:R-:W2:Y:S04]  /*00b0*/  LDG.E R0, desc[UR4][R6.64] ;  /* 0x0000000406007981 */ /* 0x000ea8000c1e1900 */
[----:B------:R-:W3:Y:S04]  /*00c0*/  LDG.E R8, desc[UR4][R4.64+0xc] ;  /* 0x00000c0404087981 */ /* 0x000ee8000c1e1900 */
[----:B------:R-:W3:Y:S04]  /*00d0*/  LDG.E R11, desc[UR4][R6.64+0x4] ;  /* 0x00000404060b7981 */ /* 0x000ee8000c1e1900 */
[----:B------:R-:W4:Y:S04]  /*00e0*/  LDG.E R10, desc[UR4][R4.64+0x18] ;  /* 0x00001804040a7981 */ /* 0x000f28000c1e1900 */
[----:B------:R-:W4:Y:S04]  /*00f0*/  LDG.E R13, desc[UR4][R6.64+0x8] ;  /* 0x00000804060d7981 */ /* 0x000f28000c1e1900 */
[----:B------:R-:W5:Y:S04]  /*0100*/  LDG.E R12, desc[UR4][R4.64+0x24] ;  /* 0x00002404040c7981 */ /* 0x000f68000c1e1900 */
[----:B------:R-:W5:Y:S04]  /*0110*/  LDG.E R15, desc[UR4][R6.64+0xc] ;  /* 0x00000c04060f7981 */ /* 0x000f68000c1e1900 */
[----:B------:R-:W5:Y:S04]  /*0120*/  LDG.E R14, desc[UR4][R4.64+0x30] ;  /* 0x00003004040e7981 */ /* 0x000f68000c1e1900 */
[----:B------:R-:W5:Y:S04]  /*0130*/  LDG.E R17, desc[UR4][R6.64+0x10] ;  /* 0x0000100406117981 */ /* 0x000f68000c1e1900 */
[----:B------:R-:W5:Y:S04]  /*0140*/  LDG.E R19, desc[UR4][R6.64+0x14] ;  /* 0x0000140406137981 */ /* 0x000f68000c1e1900 */
[----:B------:R-:W5:Y:S01]  /*0150*/  LDG.E R16, desc[UR4][R4.64+0x3c] ;  /* 0x00003c0404107981 */ /* 0x000f62000c1e1900 */
[----:B--2---:R-:W-:Y:S01]  /*0160*/  FFMA R0, R0, R9, RZ ;  /* 0x0000000900007223 */ /* 0x004fe200000000ff */
[----:B------:R-:W-:-:S04]  /*0170*/  IMAD R9, R18, 0x3, R21 ;  /* 0x0000000312097824 */ /* 0x000fc800078e0215 */
[----:B0-----:R-:W-:-:S04]  /*0180*/  IMAD.WIDE.U32 R2, R9, 0x4, R2 ;  /* 0x0000000409027825 */ /* 0x001fc800078e0002 */
[----:B---3--:R-:W-:-:S04]  /*0190*/  FFMA R0, R11, R8, R0 ;  /* 0x000000080b007223 */ /* 0x008fc80000000000 */
[----:B----4-:R-:W-:-:S04]  /*01a0*/  FFMA R0, R13, R10, R0 ;  /* 0x0000000a0d007223 */ /* 0x010fc80000000000 */
[----:B-----5:R-:W-:-:S04]  /*01b0*/  FFMA R0, R15, R12, R0 ;  /* 0x0000000c0f007223 */ /* 0x020fc80000000000 */
[----:B------:R-:W-:-:S04]  /*01c0*/  FFMA R0, R17, R14, R0 ;  /* 0x0000000e11007223 */ /* 0x000fc80000000000 */
[----:B------:R-:W-:-:S05]  /*01d0*/  FFMA R19, R19, R16, R0 ;  /* 0x0000001013137223 */ /* 0x000fca0000000000 */
[----:B------:R-:W-:Y:S01]  /*01e0*/  STG.E desc[UR4][R2.64], R19 ;  /* 0x0000001302007986 */ /* 0x000fe2000c101904 */
[----:B------:R-:W-:Y:S05]  /*01f0*/  EXIT ;  /* 0x000000000000794d */ /* 0x000fea0003800000 */
.L_x_0:
[----:B------:R-:W-:-:S00]  /*0200*/  BRA `(.L_x_0) ;  /* 0xfffffffc00fc7947 */ /* 0x000fc0000383ffff */
[----:B------:R-:W-:-:S00]  /*0210*/  NOP ;  /* 0x0000000000007918 */ /* 0x000fc00000000000 */
        /* <DEDUP_REMOVED lines=14> */
.L_x_18:


//--------------------- .text._Z7softmaxPf        --------------------------
	.section	.text._Z7softmaxPf,"ax",@progbits
	.align	128
        .global         _Z7softmaxPf
        .type           _Z7softmaxPf,@function
        .size           _Z7softmaxPf,(.L_x_17 - _Z7softmaxPf)
        .other          _Z7softmaxPf,@"STO_CUDA_ENTRY STV_DEFAULT"
_Z7softmaxPf:
.text._Z7softmaxPf:
[----:B------:R-:W-:Y:S01]  /*0000*/  LDC R1, c[0x0][0x37c] ;  /* 0x0000df00ff017b82 */ /* 0x000fe20000000800 */
[----:B------:R-:W0:Y:S07]  /*0010*/  S2R R3, SR_CTAID.X ;  /* 0x0000000000037919 */ /* 0x000e2e0000002500 */
[----:B------:R-:W1:Y:S01]  /*0020*/  LDC.64 R10, c[0x0][0x380] ;  /* 0x0000e000ff0a7b82 */ /* 0x000e620000000a00 */
[----:B------:R-:W2:Y:S01]  /*0030*/  LDCU.64 UR4, c[0x0][0x358] ;  /* 0x00006b00ff0477ac */ /* 0x000ea20008000a00 */
[----:B0-----:R-:W-:-:S04]  /*0040*/  IMAD R3, R3, 0x6, RZ ;  /* 0x0000000603037824 */ /* 0x001fc800078e02ff */
[----:B-1----:R-:W-:-:S05]  /*0050*/  IMAD.WIDE.U32 R10, R3, 0x4, R10 ;  /* 0x00000004030a7825 */ /* 0x002fca00078e000a */
[----:B--2---:R-:W2:Y:S04]  /*0060*/  LDG.E R0, desc[UR4][R10.64] ;  /* 0x000000040a007981 */ /* 0x004ea8000c1e1900 */
[----:B------:R-:W2:Y:S04]  /*0070*/  LDG.E R3, desc[UR4][R10.64+0x4] ;  /* 0x000004040a037981 */ /* 0x000ea8000c1e1900 */
[----:B------:R-:W3:Y:S04]  /*0080*/  LDG.E R13, desc[UR4][R10.64+0x8] ;  /* 0x000008040a0d7981 */ /* 0x000ee8000c1e1900 */
[----:B------:R-:W3:Y:S04]  /*0090*/  LDG.E R6, desc[UR4][R10.64+0xc] ;  /* 0x00000c040a067981 */ /* 0x000ee8000c1e1900 */
[----:B------:R-:W4:Y:S04]  /*00a0*/  LDG.E R8, desc[UR4][R10.64+0x10] ;  /* 0x000010040a087981 */ /* 0x000f28000c1e1900 */
[----:B------:R-:W4:Y:S01]  /*00b0*/  LDG.E R4, desc[UR4][R10.64+0x14] ;  /* 0x000014040a047981 */ /* 0x000f22000c1e1900 */
[----:B------:R-:W-:-:S02]  /*00c0*/  MOV R5, 0x437c0000 ;  /* 0x437c000000057802 */ /* 0x000fc40000000f00 */
[----:B--2---:R-:W-:-:S04]  /*00d0*/  FMNMX3 R2, R0, -INF , R3, !PT ;  /* 0xff80000000027876 */ /* 0x004fc80007800003 */
[----:B---3--:R-:W-:Y:S01]  /*00e0*/  FMNMX3 R7, R2, R13, R6, !PT ;  /* 0x0000000d02077276 */ /* 0x008fe20007800006 */
[----:B------:R-:W-:-:S03]  /*00f0*/  HFMA2 R2, -RZ, RZ, 0.96630859375, -0.0022525787353515625 ;  /* 0x3bbb989dff027431 */ /* 0x000fc600000001ff */
[----:B----4-:R-:W-:-:S05]  /*0100*/  FMNMX3 R7, R7, R8, R4, !PT ;  /* 0x0000000807077276 */ /* 0x010fca0007800004 */
[--C-:B------:R-:W-:Y:S01]  /*0110*/  FADD R9, R0, -R7.reuse ;  /* 0x8000000700097221 */ /* 0x100fe20000000000 */
[--C-:B------:R-:W-:Y:S01]  /*0120*/  FADD R17, R3, -R7.reuse ;  /* 0x8000000703117221 */ /* 0x100fe20000000000 */
[--C-:B------:R-:W-:Y:S01]  /*0130*/  FADD R13, R13, -R7.reuse ;  /* 0x800000070d0d7221 */ /* 0x100fe20000000000 */
[----:B------:R-:W-:Y:S01]  /*0140*/  FADD R15, R6, -R7 ;  /* 0x80000007060f7221 */ /* 0x000fe20000000000 */
[-C--:B------:R-:W-:Y:S01]  /*0150*/  FFMA.SAT R0, R9, R2.reuse, 0.5 ;  /* 0x3f00000009007423 */ /* 0x080fe20000002002 */
[-C--:B------:R-:W-:Y:S01]  /*0160*/  FFMA.SAT R14, R17, R2.reuse, 0.5 ;  /* 0x3f000000110e7423 */ /* 0x080fe20000002002 */
[-C--:B------:R-:W-:Y:S01]  /*0170*/  FFMA.SAT R16, R13, R2.reuse, 0.5 ;  /* 0x3f0000000d107423 */ /* 0x080fe20000002002 */
[----:B------:R-:W-:Y:S01]  /*0180*/  FFMA.SAT R18, R15, R2, 0.5 ;  /* 0x3f0000000f127423 */ /* 0x000fe20000002002 */
[-C--:B------:R-:W-:Y:S01]  /*0190*/  FFMA.RM R0, R0, R5.reuse, 12582913 ;  /* 0x4b40000100007423 */ /* 0x080fe20000004005 */
[-C--:B------:R-:W-:Y:S01]  /*01a0*/  FFMA.RM R3, R14, R5.reuse, 12582913 ;  /* 0x4b4000010e037423 */ /* 0x080fe20000004005 */
[----:B------:R-:W-:-:S02]  /*01b0*/  FFMA.RM R6, R16, R5, 12582913 ;  /* 0x4b40000110067423 */ /* 0x000fc40000004005 */
[----:B------:R-:W-:Y:S01]  /*01c0*/  FADD R12, R0, -12583039 ;  /* 0xcb40007f000c7421 */ /* 0x000fe20000000000 */
[----:B------:R-:W-:Y:S01]  /*01d0*/  FADD R14, R3, -12583039 ;  /* 0xcb40007f030e7421 */ /* 0x000fe20000000000 */
[----:B------:R-:W-:Y:S01]  /*01e0*/  FADD R16, R6, -12583039 ;  /* 0xcb40007f06107421 */ /* 0x000fe20000000000 */
[----:B------:R-:W-:Y:S01]  /*01f0*/  SHF.L.U32 R0, R0, 0x17, RZ ;  /* 0x0000001700007819 */ /* 0x000fe200000006ff */
[----:B------:R-:W-:Y:S01]  /*0200*/  FFMA R12, R9, 1.4426950216293334961, -R12 ;  /* 0x3fb8aa3b090c7823 */ /* 0x000fe2000000080c */
[----:B------:R-:W-:Y:S01]  /*0210*/  FFMA R14, R17, 1.4426950216293334961, -R14 ;  /* 0x3fb8aa3b110e7823 */ /* 0x000fe2000000080e */
[----:B------:R-:W-:Y:S02]  /*0220*/  FFMA R16, R13, 1.4426950216293334961, -R16 ;  /* 0x3fb8aa3b0d107823 */ /* 0x000fe40000000810 */
[----:B------:R-:W-:Y:S01]  /*0230*/  FFMA R9, R9, 1.925963033500011079e-08, R12 ;  /* 0x32a5706009097823 */ /* 0x000fe2000000000c */
[----:B------:R-:W-:Y:S01]  /*0240*/  FFMA R12, R17, 1.925963033500011079e-08, R14 ;  /* 0x32a57060110c7823 */ /* 0x000fe2000000000e */
[--C-:B------:R-:W-:Y:S01]  /*0250*/  FADD R17, R8, -R7.reuse ;  /* 0x8000000708117221 */ /* 0x100fe20000000000 */
[-C--:B------:R-:W-:Y:S01]  /*0260*/  FFMA.RM R8, R18, R5.reuse, 12582913 ;  /* 0x4b40000112087423 */ /* 0x080fe20000004005 */
[----:B------:R-:W-:Y:S01]  /*0270*/  FFMA R16, R13, 1.925963033500011079e-08, R16 ;  /* 0x32a570600d107823 */ /* 0x000fe20000000010 */
[----:B------:R-:W-:Y:S01]  /*0280*/  FADD R13, R4, -R7 ;  /* 0x80000007040d7221 */ /* 0x000fe20000000000 */
[-C--:B------:R-:W-:Y:S01]  /*0290*/  FFMA.SAT R18, R17, R2.reuse, 0.5 ;  /* 0x3f00000011127423 */ /* 0x080fe20000002002 */
[----:B------:R-:W-:Y:S01]  /*02a0*/  FADD R14, R8, -12583039 ;  /* 0xcb40007f080e7421 */ /* 0x000fe20000000000 */
[----:B------:R-:W0:Y:S02]  /*02b0*/  MUFU.EX2 R9, R9 ;  /* 0x0000000900097308 */ /* 0x000e240000000800 */
[----:B------:R-:W-:Y:S01]  /*02c0*/  FFMA.RM R4, R18, R5, 12582913 ;  /* 0x4b40000112047423 */ /* 0x000fe20000004005 */
[----:B------:R-:W-:Y:S01]  /*02d0*/  FFMA.SAT R18, R13, R2, 0.5 ;  /* 0x3f0000000d127423 */ /* 0x000fe20000002002 */
[----:B------:R-:W-:-:S02]  /*02e0*/  FFMA R14, R15, 1.4426950216293334961, -R14 ;  /* 0x3fb8aa3b0f0e7823 */ /* 0x000fc4000000080e */
[----:B------:R-:W-:Y:S01]  /*02f0*/  FADD R2, R4, -12583039 ;  /* 0xcb40007f04027421 */ /* 0x000fe20000000000 */
[----:B------:R-:W-:Y:S01]  /*0300*/  FFMA.RM R5, R18, R5, 12582913 ;  /* 0x4b40000112057423 */ /* 0x000fe20000004005 */
[----:B------:R-:W1:Y:S01]  /*0310*/  MUFU.EX2 R12, R12 ;  /* 0x0000000c000c7308 */ /* 0x000e620000000800 */
[----:B------:R-:W-:Y:S01]  /*0320*/  FFMA R14, R15, 1.925963033500011079e-08, R14 ;  /* 0x32a570600f0e7823 */ /* 0x000fe2000000000e */
[----:B------:R-:W-:Y:S01]  /*0330*/  FFMA R2, R17, 1.4426950216293334961, -R2 ;  /* 0x3fb8aa3b11027823 */ /* 0x000fe20000000802 */
[----:B------:R-:W-:-:S03]  /*0340*/  FADD R18, R5, -12583039 ;  /* 0xcb40007f05127421 */ /* 0x000fc60000000000 */
[----:B------:R-:W-:Y:S01]  /*0350*/  FFMA R15, R17, 1.925963033500011079e-08, R2 ;  /* 0x32a57060110f7823 */ /* 0x000fe20000000002 */
[C---:B------:R-:W-:Y:S01]  /*0360*/  FFMA R18, R13.reuse, 1.4426950216293334961, -R18 ;  /* 0x3fb8aa3b0d127823 */ /* 0x040fe20000000812 */
[----:B------:R-:W2:Y:S01]  /*0370*/  MUFU.EX2 R7, R16 ;  /* 0x0000001000077308 */ /* 0x000ea20000000800 */
[----:B------:R-:W-:Y:S02]  /*0380*/  SHF.L.U32 R2, R6, 0x17, RZ ;  /* 0x0000001706027819 */ /* 0x000fe400000006ff */
[----:B------:R-:W-:Y:S01]  /*0390*/  FFMA R18, R13, 1.925963033500011079e-08, R18 ;  /* 0x32a570600d127823 */ /* 0x000fe20000000012 */
[----:B------:R-:W-:Y:S01]  /*03a0*/  SHF.L.U32 R13, R3, 0x17, RZ ;  /* 0x00000017030d7819 */ /* 0x000fe200000006ff */
[----:B0-----:R-:W-:Y:S01]  /*03b0*/  FMUL R3, R0, R9 ;  /* 0x0000000900037220 */ /* 0x001fe20000400000 */
[----:B------:R-:W-:Y:S02]  /*03c0*/  SHF.L.U32 R6, R4, 0x17, RZ ;  /* 0x0000001704067819 */ /* 0x000fe400000006ff */
[----:B------:R-:W0:Y:S01]  /*03d0*/  MUFU.EX2 R14, R14 ;  /* 0x0000000e000e7308 */ /* 0x000e220000000800 */
[----:B-1----:R-:W-:Y:S01]  /*03e0*/  FMUL R0, R13, R12 ;  /* 0x0000000c0d007220 */ /* 0x002fe20000400000 */
[----:B------:R-:W-:Y:S01]  /*03f0*/  FADD R9, RZ, R3 ;  /* 0x00000003ff097221 */ /* 0x000fe20000000000 */
[----:B------:R-:W-:-:S03]  /*0400*/  SHF.L.U32 R13, R8, 0x17, RZ ;  /* 0x00000017080d7819 */ /* 0x000fc600000006ff */
[----:B------:R-:W-:Y:S02]  /*0410*/  FADD R9, R9, R0 ;  /* 0x0000000009097221 */ /* 0x000fe40000000000 */
[----:B------:R-:W1:Y:S01]  /*0420*/  MUFU.EX2 R15, R15 ;  /* 0x0000000f000f7308 */ /* 0x000e620000000800 */
[----:B--2---:R-:W-:Y:S01]  /*0430*/  FMUL R2, R2, R7 ;  /* 0x0000000702027220 */ /* 0x004fe20000400000 */
[----:B------:R-:W-:-:S03]  /*0440*/  SHF.L.U32 R7, R5, 0x17, RZ ;  /* 0x0000001705077819 */ /* 0x000fc600000006ff */
[----:B------:R-:W-:-:S03]  /*0450*/  FADD R9, R9, R2 ;  /* 0x0000000209097221 */ /* 0x000fc60000000000 */
[----:B------:R-:W2:Y:S01]  /*0460*/  MUFU.EX2 R18, R18 ;  /* 0x0000001200127308 */ /* 0x000ea20000000800 */
[----:B0-----:R-:W-:-:S04]  /*0470*/  FMUL R4, R13, R14 ;  /* 0x0000000e0d047220 */ /* 0x001fc80000400000 */
[----:B------:R-:W-:Y:S01]  /*0480*/  FADD R8, R9, R4 ;  /* 0x0000000409087221 */ /* 0x000fe20000000000 */
[----:B-1----:R-:W-:Y:S01]  /*0490*/  FMUL R5, R6, R15 ;  /* 0x0000000f06057220 */ /* 0x002fe20000400000 */
[----:B--2---:R-:W-:-:S03]  /*04a0*/  FMUL R6, R7, R18 ;  /* 0x0000001207067220 */ /* 0x004fc60000400000 */
[----:B------:R-:W-:-:S04]  /*04b0*/  FADD R7, R8, R5 ;  /* 0x0000000508077221 */ /* 0x000fc80000000000 */
[----:B------:R-:W-:-:S04]  /*04c0*/  FADD R8, R7, R6 ;  /* 0x0000000607087221 */ /* 0x000fc80000000000 */
[----:B------:R-:W0:Y:S08]  /*04d0*/  MUFU.RCP R7, R8 ;  /* 0x0000000800077308 */ /* 0x000e300000001000 */
[----:B------:R-:W1:Y:S01]  /*04e0*/  FCHK P0, R3, R8 ;  /* 0x0000000803007302 */ /* 0x000e620000000000 */
[----:B0-----:R-:W-:-:S04]  /*04f0*/  FFMA R12, -R8, R7, 1 ;  /* 0x3f800000080c7423 */ /* 0x001fc80000000107 */
[----:B------:R-:W-:-:S04]  /*0500*/  FFMA R12, R7, R12, R7 ;  /* 0x0000000c070c7223 */ /* 0x000fc80000000007 */
[----:B------:R-:W-:-:S04]  /*0510*/  FFMA R7, R3, R12, RZ ;  /* 0x0000000c03077223 */ /* 0x000fc800000000ff */
[----:B------:R-:W-:-:S04]  /*0520*/  FFMA R9, -R8, R7, R3 ;  /* 0x0000000708097223 */ /* 0x000fc80000000103 */
[----:B------:R-:W-:Y:S01]  /*0530*/  FFMA R7, R12, R9, R7 ;  /* 0x000000090c077223 */ /* 0x000fe20000000007 */
[----:B-1----:R-:W-:Y:S06]  /*0540*/  @!P0 BRA `(.L_x_1) ;  /* 0x00000000000c8947 */ /* 0x002fec0003800000 */
[----:B------:R-:W-:-:S07]  /*0550*/  MOV R12, 0x570 ;  /* 0x00000570000c7802 */ /* 0x000fce0000000f00 */
[----:B------:R-:W-:Y:S05]  /*0560*/  CALL.REL.NOINC `($__internal_0_$__cuda_sm3x_div_rn_noftz_f32_slowpath) ;  /* 0x0000000400047944 */ /* 0x000fea0003c00000 */
[----:B------:R-:W-:-:S07]  /*0570*/  MOV R7, R3 ;  /* 0x0000000300077202 */ /* 0x000fce0000000f00 */
.L_x_1:
[----:B------:R-:W0:Y:S01]  /*0580*/  MUFU.RCP R3, R8 ;  /* 0x0000000800037308 */ /* 0x000e220000001000 */
[----:B------:R1:W-:Y:S07]  /*0590*/  STG.E desc[UR4][R10.64], R7 ;  /* 0x000000070a007986 */ /* 0x0003ee000c101904 */
[----:B------:R-:W2:Y:S01]  /*05a0*/  FCHK P0, R0, R8 ;  /* 0x0000000800007302 */ /* 0x000ea20000000000 */
[----:B0-----:R-:W-:-:S04]  /*05b0*/  FFMA R12, -R8, R3, 1 ;  /* 0x3f800000080c7423 */ /* 0x001fc80000000103 */
[----:B------:R-:W-:-:S04]  /*05c0*/  FFMA R14, R3, R12, R3 ;  /* 0x0000000c030e7223 */ /* 0x000fc80000000003 */
[----:B------:R-:W-:-:S04]  /*05d0*/  FFMA R3, R0, R14, RZ ;  /* 0x0000000e00037223 */ /* 0x000fc800000000ff */
[----:B------:R-:W-:-:S04]  /*05e0*/  FFMA R12, -R8, R3, R0 ;  /* 0x00000003080c7223 */ /* 0x000fc80000000100 */
[----:B------:R-:W-:Y:S01]  /*05f0*/  FFMA R3, R14, R12, R3 ;  /* 0x0000000c0e037223 */ /* 0x000fe20000000003 */
[----:B-12---:R-:W-:Y:S06]  /*0600*/  @!P0 BRA `(.L_x_2) ;  /* 0x00000000000c8947 */ /* 0x006fec0003800000 */
[----:B------:R-:W-:Y:S02]  /*0610*/  MOV R3, R0 ;  /* 0x0000000000037202 */ /* 0x000fe40000000f00 */
[----:B------:R-:W-:-:S07]  /*0620*/  MOV R12, 0x640 ;  /* 0x00000640000c7802 */ /* 0x000fce0000000f00 */
[----:B------:R-:W-:Y:S05]  /*0630*/  CALL.REL.NOINC `($__internal_0_$__cuda_sm3x_div_rn_noftz_f32_slowpath) ;  /* 0x0000000000d07944 */ /* 0x000fea0003c00000 */
.L_x_2:
        /* <DEDUP_REMOVED lines=12> */
[----:B------:R-:W-:-:S07]  /*0700*/  MOV R7, R3 ;  /* 0x0000000300077202 */ /* 0x000fce0000000f00 */
.L_x_3:
        /* <DEDUP_REMOVED lines=12> */
.L_x_4:
        /* <DEDUP_REMOVED lines=13> */
.L_x_5:
        /* <DEDUP_REMOVED lines=12> */
.L_x_6:
[----:B------:R-:W-:Y:S01]  /*0960*/  STG.E desc[UR4][R10.64+0x14], R3 ;  /* 0x000014030a007986 */ /* 0x000fe2000c101904 */
[----:B------:R-:W-:Y:S05]  /*0970*/  EXIT ;  /* 0x000000000000794d */ /* 0x000fea0003800000 */
        .weak           $__internal_0_$__cuda_sm3x_div_rn_noftz_f32_slowpath
        .type           $__internal_0_$__cuda_sm3x_div_rn_noftz_f32_slowpath,@function
        .size           $__internal_0_$__cuda_sm3x_div_rn_noftz_f32_slowpath,(.L_x_17 - $__internal_0_$__cuda_sm3x_div_rn_noftz_f32_slowpath)
$__internal_0_$__cuda_sm3x_div_rn_noftz_f32_slowpath:
[----:B------:R-:W-:Y:S02]  /*0980*/  SHF.R.U32.HI R9, RZ, 0x17, R8 ;  /* 0x00000017ff097819 */ /* 0x000fe40000011608 */
[----:B------:R-:W-:Y:S02]  /*0990*/  SHF.R.U32.HI R7, RZ, 0x17, R3 ;  /* 0x00000017ff077819 */ /* 0x000fe40000011603 */
[----:B------:R-:W-:Y:S02]  /*09a0*/  LOP3.LUT R9, R9, 0xff, RZ, 0xc0, !PT ;  /* 0x000000ff09097812 */ /* 0x000fe400078ec0ff */
[----:B------:R-:W-:Y:S02]  /*09b0*/  LOP3.LUT R17, R7, 0xff, RZ, 0xc0, !PT ;  /* 0x000000ff07117812 */ /* 0x000fe400078ec0ff */
[----:B------:R-:W-:Y:S02]  /*09c0*/  IADD3 R15, PT, PT, R9, -0x1, RZ ;  /* 0xffffffff090f7810 */ /* 0x000fe40007ffe0ff */
[----:B------:R-:W-:-:S02]  /*09d0*/  IADD3 R13, PT, PT, R17, -0x1, RZ ;  /* 0xffffffff110d7810 */ /* 0x000fc40007ffe0ff */
[----:B------:R-:W-:Y:S02]  /*09e0*/  ISETP.GT.U32.AND P0, PT, R15, 0xfd, PT ;  /* 0x000000fd0f00780c */ /* 0x000fe40003f04070 */
[----:B------:R-:W-:Y:S02]  /*09f0*/  MOV R14, R8 ;  /* 0x00000008000e7202 */ /* 0x000fe40000000f00 */
[----:B------:R-:W-:-:S13]  /*0a00*/  ISETP.GT.U32.OR P0, PT, R13, 0xfd, P0 ;  /* 0x000000fd0d00780c */ /* 0x000fda0000704470 */
[----:B------:R-:W-:Y:S01]  /*0a10*/  @!P0 MOV R7, RZ ;  /* 0x000000ff00078202 */ /* 0x000fe20000000f00 */
[----:B------:R-:W-:Y:S06]  /*0a20*/  @!P0 BRA `(.L_x_7) ;  /* 0x00000000005c8947 */ /* 0x000fec0003800000 */
[----:B------:R-:W-:Y:S02]  /*0a30*/  FSETP.GTU.FTZ.AND P0, PT, |R3|, +INF , PT ;  /* 0x7f8000000300780b */ /* 0x000fe40003f1c200 */
[----:B------:R-:W-:-:S04]  /*0a40*/  FSETP.GTU.FTZ.AND P1, PT, |R8|, +INF , PT ;  /* 0x7f8000000800780b */ /* 0x000fc80003f3c200 */
[----:B------:R-:W-:-:S13]  /*0a50*/  PLOP3.LUT P0, PT, P0, P1, PT, 0xf8, 0x8f ;  /* 0x00000000008f781c */ /* 0x000fda0000703f70 */
[----:B------:R-:W-:Y:S05]  /*0a60*/  @P0 BRA `(.L_x_8) ;  /* 0x0000000400440947 */ /* 0x000fea0003800000 */
[----:B------:R-:W-:-:S13]  /*0a70*/  LOP3.LUT P0, RZ, R14, 0x7fffffff, R3, 0xc8, !PT ;  /* 0x7fffffff0eff7812 */ /* 0x000fda000780c803 */
[----:B------:R-:W-:Y:S05]  /*0a80*/  @!P0 BRA `(.L_x_9) ;  /* 0x0000000400348947 */ /* 0x000fea0003800000 */
[C---:B------:R-:W-:Y:S02]  /*0a90*/  FSETP.NEU.FTZ.AND P2, PT, |R3|.reuse, +INF , PT ;  /* 0x7f8000000300780b */ /* 0x040fe40003f5d200 */
[----:B------:R-:W-:Y:S02]  /*0aa0*/  FSETP.NEU.FTZ.AND P1, PT, |R8|, +INF , PT ;  /* 0x7f8000000800780b */ /* 0x000fe40003f3d200 */
[----:B------:R-:W-:-:S11]  /*0ab0*/  FSETP.NEU.FTZ.AND P0, PT, |R3|, +INF , PT ;  /* 0x7f8000000300780b */ /* 0x000fd60003f1d200 */
[----:B------:R-:W-:Y:S05]  /*0ac0*/  @!P1 BRA !P2, `(.L_x_9) ;  /* 0x0000000400249947 */ /* 0x000fea0005000000 */
[----:B------:R-:W-:-:S04]  /*0ad0*/  LOP3.LUT P2, RZ, R3, 0x7fffffff, RZ, 0xc0, !PT ;  /* 0x7fffffff03ff7812 */ /* 0x000fc8000784c0ff */
[----:B------:R-:W-:-:S13]  /*0ae0*/  PLOP3.LUT P1, PT, P1, P2, PT, 0x2f, 0xf2 ;  /* 0x0000000000f2781c */ /* 0x000fda0000f24577 */
[----:B------:R-:W-:Y:S05]  /*0af0*/  @P1 BRA `(.L_x_10) ;  /* 0x0000000400101947 */ /* 0x000fea0003800000 */
[----:B------:R-:W-:-:S04]  /*0b00*/  LOP3.LUT P1, RZ, R14, 0x7fffffff, RZ, 0xc0, !PT ;  /* 0x7fffffff0eff7812 */ /* 0x000fc8000782c0ff */
[----:B------:R-:W-:-:S13]  /*0b10*/  PLOP3.LUT P0, PT, P0, P1, PT, 0x2f, 0xf2 ;  /* 0x0000000000f2781c */ /* 0x000fda0000702577 */
[----:B------:R-:W-:Y:S05]  /*0b20*/  @P0 BRA `(.L_x_11) ;  /* 0x0000000000f80947 */ /* 0x000fea0003800000 */
[----:B------:R-:W-:Y:S02]  /*0b30*/  ISETP.GE.AND P0, PT, R13, RZ, PT ;  /* 0x000000ff0d00720c */ /* 0x000fe40003f06270 */
[----:B------:R-:W-:-:S11]  /*0b40*/  ISETP.GE.AND P1, PT, R15, RZ, PT ;  /* 0x000000ff0f00720c */ /* 0x000fd60003f26270 */
[----:B------:R-:W-:Y:S01]  /*0b50*/  @P0 MOV R7, RZ ;  /* 0x000000ff00070202 */ /* 0x000fe20000000f00 */
[----:B------:R-:W-:Y:S01]  /*0b60*/  @!P0 FFMA R3, R3, 1.84467440737095516160e+19, RZ ;  /* 0x5f80000003038823 */ /* 0x000fe200000000ff */
[----:B------:R-:W-:Y:S01]  /*0b70*/  @!P0 MOV R7, 0xffffffc0 ;  /* 0xffffffc000078802 */ /* 0x000fe20000000f00 */
[----:B------:R-:W-:-:S03]  /*0b80*/  @!P1 FFMA R14, R8, 1.84467440737095516160e+19, RZ ;  /* 0x5f800000080e9823 */ /* 0x000fc600000000ff */
[----:B------:R-:W-:-:S07]  /*0b90*/  @!P1 IADD3 R7, PT, PT, R7, 0x40, RZ ;  /* 0x0000004007079810 */ /* 0x000fce0007ffe0ff */
.L_x_7:
[----:B------:R-:W-:-:S04]  /*0ba0*/  LEA R13, R9, 0xc0800000, 0x17 ;  /* 0xc0800000090d7811 */ /* 0x000fc800078eb8ff */
[----:B------:R-:W-:Y:S02]  /*0bb0*/  IADD3 R13, PT, PT, -R13, R14, RZ ;  /* 0x0000000e0d0d7210 */ /* 0x000fe40007ffe1ff */
[----:B------:R-:W-:Y:S02]  /*0bc0*/  IADD3 R14, PT, PT, R17, -0x7f, RZ ;  /* 0xffffff81110e7810 */ /* 0x000fe40007ffe0ff */
[----:B------:R-:W0:Y:S01]  /*0bd0*/  MUFU.RCP R15, R13 ;  /* 0x0000000d000f7308 */ /* 0x000e220000001000 */
[----:B------:R-:W-:Y:S02]  /*0be0*/  FADD.FTZ R16, -R13, -RZ ;  /* 0x800000ff0d107221 */ /* 0x000fe40000010100 */
[C---:B------:R-:W-:Y:S01]  /*0bf0*/  IMAD R3, R14.reuse, -0x800000, R3 ;  /* 0xff8000000e037824 */ /* 0x040fe200078e0203 */
[----:B------:R-:W-:-:S04]  /*0c00*/  IADD3 R14, PT, PT, R14, 0x7f, -R9 ;  /* 0x0000007f0e0e7810 */ /* 0x000fc80007ffe809 */
[----:B------:R-:W-:Y:S01]  /*0c10*/  IADD3 R14, PT, PT, R14, R7, RZ ;  /* 0x000000070e0e7210 */ /* 0x000fe20007ffe0ff */
[----:B0-----:R-:W-:-:S04]  /*0c20*/  FFMA R18, R15, R16, 1 ;  /* 0x3f8000000f127423 */ /* 0x001fc80000000010 */
[----:B------:R-:W-:-:S04]  /*0c30*/  FFMA R20, R15, R18, R15 ;  /* 0x000000120f147223 */ /* 0x000fc8000000000f */
[----:B------:R-:W-:-:S04]  /*0c40*/  FFMA R15, R3, R20, RZ ;  /* 0x00000014030f7223 */ /* 0x000fc800000000ff */
[----:B------:R-:W-:-:S04]  /*0c50*/  FFMA R18, R16, R15, R3 ;  /* 0x0000000f10127223 */ /* 0x000fc80000000003 */
[----:B------:R-:W-:-:S04]  /*0c60*/  FFMA R15, R20, R18, R15 ;  /* 0x00000012140f7223 */ /* 0x000fc8000000000f */
[----:B------:R-:W-:-:S04]  /*0c70*/  FFMA R16, R16, R15, R3 ;  /* 0x0000000f10107223 */ /* 0x000fc80000000003 */
[----:B------:R-:W-:-:S05]  /*0c80*/  FFMA R3, R20, R16, R15 ;  /* 0x0000001014037223 */ /* 0x000fca000000000f */
[----:B------:R-:W-:-:S04]  /*0c90*/  SHF.R.U32.HI R9, RZ, 0x17, R3 ;  /* 0x00000017ff097819 */ /* 0x000fc80000011603 */
[----:B------:R-:W-:-:S04]  /*0ca0*/  LOP3.LUT R9, R9, 0xff, RZ, 0xc0, !PT ;  /* 0x000000ff09097812 */ /* 0x000fc800078ec0ff */
[----:B------:R-:W-:-:S04]  /*0cb0*/  IADD3 R13, PT, PT, R9, R14, RZ ;  /* 0x0000000e090d7210 */ /* 0x000fc80007ffe0ff */
[----:B------:R-:W-:-:S04]  /*0cc0*/  IADD3 R7, PT, PT, R13, -0x1, RZ ;  /* 0xffffffff0d077810 */ /* 0x000fc80007ffe0ff */
[----:B------:R-:W-:-:S13]  /*0cd0*/  ISETP.GE.U32.AND P0, PT, R7, 0xfe, PT ;  /* 0x000000fe0700780c */ /* 0x000fda0003f06070 */
[----:B------:R-:W-:Y:S05]  /*0ce0*/  @!P0 BRA `(.L_x_12) ;  /* 0x0000000000808947 */ /* 0x000fea0003800000 */
[----:B------:R-:W-:-:S13]  /*0cf0*/  ISETP.GT.AND P0, PT, R13, 0xfe, PT ;  /* 0x000000fe0d00780c */ /* 0x000fda0003f04270 */
[----:B------:R-:W-:Y:S05]  /*0d00*/  @P0 BRA `(.L_x_13) ;  /* 0x00000000006c0947 */ /* 0x000fea0003800000 */
[----:B------:R-:W-:-:S13]  /*0d10*/  ISETP.GE.AND P0, PT, R13, 0x1, PT ;  /* 0x000000010d00780c */ /* 0x000fda0003f06270 */
[----:B------:R-:W-:Y:S05]  /*0d20*/  @P0 BRA `(.L_x_14) ;  /* 0x0000000000980947 */ /* 0x000fea0003800000 */
[----:B------:R-:W-:Y:S02]  /*0d30*/  ISETP.GE.AND P0, PT, R13, -0x18, PT ;  /* 0xffffffe80d00780c */ /* 0x000fe40003f06270 */
[----:B------:R-:W-:-:S11]  /*0d40*/  LOP3.LUT R3, R3, 0x80000000, RZ, 0xc0, !PT ;  /* 0x8000000003037812 */ /* 0x000fd600078ec0ff */
[----:B------:R-:W-:Y:S05]  /*0d50*/  @!P0 BRA `(.L_x_14) ;  /* 0x00000000008c8947 */ /* 0x000fea0003800000 */
[CCC-:B------:R-:W-:Y:S01]  /*0d60*/  FFMA.RZ R7, R20.reuse, R16.reuse, R15.reuse ;  /* 0x0000001014077223 */ /* 0x1c0fe2000000c00f */
[CCC-:B------:R-:W-:Y:S01]  /*0d70*/  FFMA.RM R14, R20.reuse, R16.reuse, R15.reuse ;  /* 0x00000010140e7223 */ /* 0x1c0fe2000000400f */
[C---:B------:R-:W-:Y:S02]  /*0d80*/  ISETP.NE.AND P2, PT, R13.reuse, RZ, PT ;  /* 0x000000ff0d00720c */ /* 0x040fe40003f45270 */
[----:B------:R-:W-:Y:S02]  /*0d90*/  ISETP.NE.AND P1, PT, R13, RZ, PT ;  /* 0x000000ff0d00720c */ /* 0x000fe40003f25270 */
[----:B------:R-:W-:Y:S01]  /*0da0*/  LOP3.LUT R9, R7, 0x7fffff, RZ, 0xc0, !PT ;  /* 0x007fffff07097812 */ /* 0x000fe200078ec0ff */
[----:B------:R-:W-:Y:S01]  /*0db0*/  FFMA.RP R7, R20, R16, R15 ;  /* 0x0000001014077223 */ /* 0x000fe2000000800f */
[----:B------:R-:W-:Y:S02]  /*0dc0*/  IADD3 R16, PT, PT, R13, 0x20, RZ ;  /* 0x000000200d107810 */ /* 0x000fe40007ffe0ff */
[----:B------:R-:W-:-:S02]  /*0dd0*/  LOP3.LUT R9, R9, 0x800000, RZ, 0xfc, !PT ;  /* 0x0080000009097812 */ /* 0x000fc400078efcff */
[----:B------:R-:W-:Y:S02]  /*0de0*/  IADD3 R13, PT, PT, -R13, RZ, RZ ;  /* 0x000000ff0d0d7210 */ /* 0x000fe40007ffe1ff */
[----:B------:R-:W-:Y:S02]  /*0df0*/  SHF.L.U32 R16, R9, R16, RZ ;  /* 0x0000001009107219 */ /* 0x000fe400000006ff */
[----:B------:R-:W-:Y:S02]  /*0e00*/  FSETP.NEU.FTZ.AND P0, PT, R7, R14, PT ;  /* 0x0000000e0700720b */ /* 0x000fe40003f1d000 */
[----:B------:R-:W-:Y:S02]  /*0e10*/  SEL R14, R13, RZ, P2 ;  /* 0x000000ff0d0e7207 */ /* 0x000fe40001000000 */
[----:B------:R-:W-:Y:S02]  /*0e20*/  ISETP.NE.AND P1, PT, R16, RZ, P1 ;  /* 0x000000ff1000720c */ /* 0x000fe40000f25270 */
[----:B------:R-:W-:-:S02]  /*0e30*/  SHF.R.U32.HI R14, RZ, R14, R9 ;  /* 0x0000000eff0e7219 */ /* 0x000fc40000011609 */
[----:B------:R-:W-:Y:S02]  /*0e40*/  PLOP3.LUT P0, PT, P0, P1, PT, 0xf8, 0x8f ;  /* 0x00000000008f781c */ /* 0x000fe40000703f70 */
[----:B------:R-:W-:Y:S02]  /*0e50*/  SHF.R.U32.HI R16, RZ, 0x1, R14 ;  /* 0x00000001ff107819 */ /* 0x000fe4000001160e */
[----:B------:R-:W-:-:S04]  /*0e60*/  SEL R7, RZ, 0x1, !P0 ;  /* 0x00000001ff077807 */ /* 0x000fc80004000000 */
[----:B------:R-:W-:-:S04]  /*0e70*/  LOP3.LUT R7, R7, 0x1, R16, 0xf8, !PT ;  /* 0x0000000107077812 */ /* 0x000fc800078ef810 */
[----:B------:R-:W-:-:S04]  /*0e80*/  LOP3.LUT R7, R7, R14, RZ, 0xc0, !PT ;  /* 0x0000000e07077212 */ /* 0x000fc800078ec0ff */
[----:B------:R-:W-:-:S04]  /*0e90*/  IADD3 R16, PT, PT, R16, R7, RZ ;  /* 0x0000000710107210 */ /* 0x000fc80007ffe0ff */
[----:B------:R-:W-:Y:S01]  /*0ea0*/  LOP3.LUT R3, R16, R3, RZ, 0xfc, !PT ;  /* 0x0000000310037212 */ /* 0x000fe200078efcff */
[----:B------:R-:W-:Y:S06]  /*0eb0*/  BRA `(.L_x_14) ;  /* 0x0000000000347947 */ /* 0x000fec0003800000 */
.L_x_13:
[----:B------:R-:W-:-:S04]  /*0ec0*/  LOP3.LUT R3, R3, 0x80000000, RZ, 0xc0, !PT ;  /* 0x8000000003037812 */ /* 0x000fc800078ec0ff */
[----:B------:R-:W-:Y:S01]  /*0ed0*/  LOP3.LUT R3, R3, 0x7f800000, RZ, 0xfc, !PT ;  /* 0x7f80000003037812 */ /* 0x000fe200078efcff */
[----:B------:R-:W-:Y:S06]  /*0ee0*/  BRA `(.L_x_14) ;  /* 0x0000000000287947 */ /* 0x000fec0003800000 */
.L_x_12:
[----:B------:R-:W-:Y:S01]  /*0ef0*/  LEA R3, R14, R3, 0x17 ;  /* 0x000000030e037211 */ /* 0x000fe200078eb8ff */
[----:B------:R-:W-:Y:S06]  /*0f00*/  BRA `(.L_x_14) ;  /* 0x0000000000207947 */ /* 0x000fec0003800000 */
.L_x_11:
[----:B------:R-:W-:-:S04]  /*0f10*/  LOP3.LUT R3, R14, 0x80000000, R3, 0x48, !PT ;  /* 0x800000000e037812 */ /* 0x000fc800078e4803 */
[----:B------:R-:W-:Y:S01]  /*0f20*/  LOP3.LUT R3, R3, 0x7f800000, RZ, 0xfc, !PT ;  /* 0x7f80000003037812 */ /* 0x000fe200078efcff */
[----:B------:R-:W-:Y:S06]  /*0f30*/  BRA `(.L_x_14) ;  /* 0x0000000000147947 */ /* 0x000fec0003800000 */
.L_x_10:
[----:B------:R-:W-:Y:S01]  /*0f40*/  LOP3.LUT R3, R14, 0x80000000, R3, 0x48, !PT ;  /* 0x800000000e037812 */ /* 0x000fe200078e4803 */
[----:B------:R-:W-:Y:S06]  /*0f50*/  BRA `(.L_x_14) ;  /* 0x00000000000c7947 */ /* 0x000fec0003800000 */
.L_x_9:
[----:B------:R-:W0:Y:S01]  /*0f60*/  MUFU.RSQ R3, -QNAN ;  /* 0xffc0000000037908 */ /* 0x000e220000001400 */
[----:B------:R-:W-:Y:S05]  /*0f70*/  BRA `(.L_x_14) ;  /* 0x0000000000047947 */ /* 0x000fea0003800000 */
.L_x_8:
[----:B------:R-:W-:-:S07]  /*0f80*/  FADD.FTZ R3, R3, R8 ;  /* 0x0000000803037221 */ /* 0x000fce0000010000 */
.L_x_14:
[----:B------:R-:W-:-:S04]  /*0f90*/  HFMA2 R13, -RZ, RZ, 0, 0 ;  /* 0x00000000ff0d7431 */ /* 0x000fc800000001ff */
[----:B0-----:R-:W-:Y:S05]  /*0fa0*/  RET.REL.NODEC R12 `(_Z7softmaxPf) ;  /* 0xfffffff00c147950 */ /* 0x001fea0003c3ffff */
.L_x_15:
        /* <DEDUP_REMOVED lines=13> */
.L_x_17:


//--------------------- .text._Z11attn_scoresPfS_ --------------------------
	.section	.text._Z11attn_scoresPfS_,"ax",@progbits
	.align	128
        .global         _Z11attn_scoresPfS_
        .type           _Z11attn_scoresPfS_,@function
        .size           _Z11attn_scoresPfS_,(.L_x_20 - _Z11attn_scoresPfS_)
        .other          _Z11attn_scoresPfS_,@"STO_CUDA_ENTRY STV_DEFAULT"
_Z11attn_scoresPfS_:
.text._Z11attn_scoresPfS_:
[----:B------:R-:W-:Y:S01]  /*0000*/  LDC R1, c[0x0][0x37c] ;  /* 0x0000df00ff017b82 */ /* 0x000fe20000000800 */
[----:B------:R-:W0:Y:S07]  /*0010*/  S2R R15, SR_CTAID.X ;  /* 0x00000000000f7919 */ /* 0x000e2e0000002500 */
[----:B------:R-:W1:Y:S01]  /*0020*/  LDC.64 R4, c[0x0][0x380] ;  /* 0x0000e000ff047b82 */ /* 0x000e620000000a00 */
[----:B------:R-:W2:Y:S01]  /*0030*/  LDCU.64 UR4, c[0x0][0x358] ;  /* 0x00006b00ff0477ac */ /* 0x000ea20008000a00 */
[----:B------:R-:W3:Y:S01]  /*0040*/  S2R R12, SR_TID.X ;  /* 0x00000000000c7919 */ /* 0x000ee20000002100 */
[----:B0-----:R-:W-:-:S02]  /*0050*/  LEA R3, R15, R15, 0x1 ;  /* 0x0000000f0f037211 */ /* 0x001fc400078e08ff */
[----:B---3--:R-:W-:-:S03]  /*0060*/  LEA R7, R12, R12, 0x1 ;  /* 0x0000000c0c077211 */ /* 0x008fc600078e08ff */
[----:B-1----:R-:W-:-:S04]  /*0070*/  IMAD.WIDE.U32 R2, R3, 0x4, R4 ;  /* 0x0000000403027825 */ /* 0x002fc800078e0004 */
[----:B------:R-:W-:Y:S01]  /*0080*/  IMAD.WIDE.U32 R4, R7, 0x4, R4 ;  /* 0x0000000407047825 */ /* 0x000fe200078e0004 */
[----:B--2---:R-:W2:Y:S01]  /*0090*/  LDG.E R0, desc[UR4][R2.64] ;  /* 0x0000000402007981 */ /* 0x004ea2000c1e1900 */
[----:B------:R-:W0:Y:S03]  /*00a0*/  LDC.64 R6, c[0x0][0x388] ;  /* 0x0000e200ff067b82 */ /* 0x000e260000000a00 */
[----:B------:R-:W2:Y:S04]  /*00b0*/  LDG.E R9, desc[UR4][R4.64] ;  /* 0x0000000404097981 */ /* 0x000ea8000c1e1900 */
[----:B------:R-:W3:Y:S04]  /*00c0*/  LDG.E R11, desc[UR4][R2.64+0x4] ;  /* 0x00000404020b7981 */ /* 0x000ee8000c1e1900 */
[----:B------:R-:W3:Y:S04]  /*00d0*/  LDG.E R8, desc[UR4][R4.64+0x4] ;  /* 0x0000040404087981 */ /* 0x000ee8000c1e1900 */
[----:B------:R-:W4:Y:S04]  /*00e0*/  LDG.E R13, desc[UR4][R2.64+0x8] ;  /* 0x00000804020d7981 */ /* 0x000f28000c1e1900 */
[----:B------:R-:W4:Y:S01]  /*00f0*/  LDG.E R10, desc[UR4][R4.64+0x8] ;  /* 0x00000804040a7981 */ /* 0x000f22000c1e1900 */
[----:B--2---:R-:W-:Y:S01]  /*0100*/  FFMA R0, R0, R9, RZ ;  /* 0x0000000900007223 */ /* 0x004fe200000000ff */
[----:B------:R-:W-:-:S04]  /*0110*/  IMAD R9, R15, 0x6, R12 ;  /* 0x000000060f097824 */ /* 0x000fc800078e020c */
[----:B0-----:R-:W-:-:S04]  /*0120*/  IMAD.WIDE.U32 R6, R9, 0x4, R6 ;  /* 0x0000000409067825 */ /* 0x001fc800078e0006 */
[----:B---3--:R-:W-:-:S04]  /*0130*/  FFMA R0, R11, R8, R0 ;  /* 0x000000080b007223 */ /* 0x008fc80000000000 */
[----:B----4-:R-:W-:-:S05]  /*0140*/  FFMA R13, R13, R10, R0 ;  /* 0x0000000a0d0d7223 */ /* 0x010fca0000000000 */
[----:B------:R-:W-:Y:S01]  /*0150*/  STG.E desc[UR4][R6.64], R13 ;  /* 0x0000000d06007986 */ /* 0x000fe2000c101904 */
[----:B------:R-:W-:Y:S05]  /*0160*/  EXIT ;  /* 0x000000000000794d */ /* 0x000fea0003800000 */
.L_x_16:
        /* <DEDUP_REMOVED lines=9> */
.L_x_20:


//--------------------- .nv.shared.reserved.0     --------------------------
	.section	.nv.shared.reserved.0,"aw",@nobits
	.weak		__nv_reservedSMEM_offset_0_alias
	.size		__nv_reservedSMEM_offset_0_alias, 0, 64
	.other		__nv_reservedSMEM_offset_0_alias,@"STO_CUDA_RESERVED_SHARED STV_DEFAULT"
__nv_reservedSMEM_offset_0_alias:
	.zero		0
	.zero		64


//--------------------- .nv.constant0._Z14context_vectorPfS_S_ --------------------------
	.section	.nv.constant0._Z14context_vectorPfS_S_,"a",@progbits
	.sectionflags	@""
	.align	4
.nv.constant0._Z14context_vectorPfS_S_:
	.zero		920


//--------------------- .nv.constant0._Z7softmaxPf --------------------------
	.section	.nv.constant0._Z7softmaxPf,"a",@progbits
	.sectionflags	@""
	.align	4
.nv.constant0._Z7softmaxPf:
	.zero		904


//--------------------- .nv.constant0._Z11attn_scoresPfS_ --------------------------
	.section	.nv.constant0._Z11attn_scoresPfS_,"a",@progbits
	.sectionflags	@""
	.align	4
.nv.constant0._Z11attn_scoresPfS_:
	.zero		912


//--------------------- SYMBOLS --------------------------

	.type		.nv.reservedSmem.offset0,@object
	.size		.nv.reservedSmem.offset0,0x4
